//
// Generated by NVIDIA NVVM Compiler
//
// Compiler Build ID: CL-36424714
// Cuda compilation tools, release 13.0, V13.0.88
// Based on NVVM 20.0.0
//

.version 9.0
.target sm_100
.address_size 64

	// .globl	default_function_kernel

.visible .entry default_function_kernel(
	.param .u64 .ptr .align 1 default_function_kernel_param_0,
	.param .u64 .ptr .align 1 default_function_kernel_param_1
)
.maxntid 2
{
	.reg .b32 	%r<8>;
	.reg .b32 	%f<129>;
	.reg .b64 	%rd<9>;

	ld.param.u64 	%rd1, [default_function_kernel_param_0];
	ld.param.u64 	%rd2, [default_function_kernel_param_1];
	cvta.to.global.u64 	%rd3, %rd2;
	cvta.to.global.u64 	%rd4, %rd1;
	mov.u32 	%r1, %ctaid.x;
	shl.b32 	%r2, %r1, 1;
	mov.u32 	%r3, %tid.x;
	or.b32  	%r4, %r2, %r3;
	mul.wide.u32 	%rd5, %r4, 4;
	add.s64 	%rd6, %rd4, %rd5;
	shl.b32 	%r5, %r1, 7;
	shl.b32 	%r6, %r3, 6;
	or.b32  	%r7, %r5, %r6;
	mul.wide.u32 	%rd7, %r7, 4;
	add.s64 	%rd8, %rd3, %rd7;
	ld.global.nc.f32 	%f1, [%rd8];
	max.f32 	%f2, %f1, 0fFF7FFFFD;
	ld.global.nc.f32 	%f3, [%rd8+4];
	max.f32 	%f4, %f2, %f3;
	ld.global.nc.f32 	%f5, [%rd8+8];
	max.f32 	%f6, %f4, %f5;
	ld.global.nc.f32 	%f7, [%rd8+12];
	max.f32 	%f8, %f6, %f7;
	ld.global.nc.f32 	%f9, [%rd8+16];
	max.f32 	%f10, %f8, %f9;
	ld.global.nc.f32 	%f11, [%rd8+20];
	max.f32 	%f12, %f10, %f11;
	ld.global.nc.f32 	%f13, [%rd8+24];
	max.f32 	%f14, %f12, %f13;
	ld.global.nc.f32 	%f15, [%rd8+28];
	max.f32 	%f16, %f14, %f15;
	ld.global.nc.f32 	%f17, [%rd8+32];
	max.f32 	%f18, %f16, %f17;
	ld.global.nc.f32 	%f19, [%rd8+36];
	max.f32 	%f20, %f18, %f19;
	ld.global.nc.f32 	%f21, [%rd8+40];
	max.f32 	%f22, %f20, %f21;
	ld.global.nc.f32 	%f23, [%rd8+44];
	max.f32 	%f24, %f22, %f23;
	ld.global.nc.f32 	%f25, [%rd8+48];
	max.f32 	%f26, %f24, %f25;
	ld.global.nc.f32 	%f27, [%rd8+52];
	max.f32 	%f28, %f26, %f27;
	ld.global.nc.f32 	%f29, [%rd8+56];
	max.f32 	%f30, %f28, %f29;
	ld.global.nc.f32 	%f31, [%rd8+60];
	max.f32 	%f32, %f30, %f31;
	ld.global.nc.f32 	%f33, [%rd8+64];
	max.f32 	%f34, %f32, %f33;
	ld.global.nc.f32 	%f35, [%rd8+68];
	max.f32 	%f36, %f34, %f35;
	ld.global.nc.f32 	%f37, [%rd8+72];
	max.f32 	%f38, %f36, %f37;
	ld.global.nc.f32 	%f39, [%rd8+76];
	max.f32 	%f40, %f38, %f39;
	ld.global.nc.f32 	%f41, [%rd8+80];
	max.f32 	%f42, %f40, %f41;
	ld.global.nc.f32 	%f43, [%rd8+84];
	max.f32 	%f44, %f42, %f43;
	ld.global.nc.f32 	%f45, [%rd8+88];
	max.f32 	%f46, %f44, %f45;
	ld.global.nc.f32 	%f47, [%rd8+92];
	max.f32 	%f48, %f46, %f47;
	ld.global.nc.f32 	%f49, [%rd8+96];
	max.f32 	%f50, %f48, %f49;
	ld.global.nc.f32 	%f51, [%rd8+100];
	max.f32 	%f52, %f50, %f51;
	ld.global.nc.f32 	%f53, [%rd8+104];
	max.f32 	%f54, %f52, %f53;
	ld.global.nc.f32 	%f55, [%rd8+108];
	max.f32 	%f56, %f54, %f55;
	ld.global.nc.f32 	%f57, [%rd8+112];
	max.f32 	%f58, %f56, %f57;
	ld.global.nc.f32 	%f59, [%rd8+116];
	max.f32 	%f60, %f58, %f59;
	ld.global.nc.f32 	%f61, [%rd8+120];
	max.f32 	%f62, %f60, %f61;
	ld.global.nc.f32 	%f63, [%rd8+124];
	max.f32 	%f64, %f62, %f63;
	ld.global.nc.f32 	%f65, [%rd8+128];
	max.f32 	%f66, %f64, %f65;
	ld.global.nc.f32 	%f67, [%rd8+132];
	max.f32 	%f68, %f66, %f67;
	ld.global.nc.f32 	%f69, [%rd8+136];
	max.f32 	%f70, %f68, %f69;
	ld.global.nc.f32 	%f71, [%rd8+140];
	max.f32 	%f72, %f70, %f71;
	ld.global.nc.f32 	%f73, [%rd8+144];
	max.f32 	%f74, %f72, %f73;
	ld.global.nc.f32 	%f75, [%rd8+148];
	max.f32 	%f76, %f74, %f75;
	ld.global.nc.f32 	%f77, [%rd8+152];
	max.f32 	%f78, %f76, %f77;
	ld.global.nc.f32 	%f79, [%rd8+156];
	max.f32 	%f80, %f78, %f79;
	ld.global.nc.f32 	%f81, [%rd8+160];
	max.f32 	%f82, %f80, %f81;
	ld.global.nc.f32 	%f83, [%rd8+164];
	max.f32 	%f84, %f82, %f83;
	ld.global.nc.f32 	%f85, [%rd8+168];
	max.f32 	%f86, %f84, %f85;
	ld.global.nc.f32 	%f87, [%rd8+172];
	max.f32 	%f88, %f86, %f87;
	ld.global.nc.f32 	%f89, [%rd8+176];
	max.f32 	%f90, %f88, %f89;
	ld.global.nc.f32 	%f91, [%rd8+180];
	max.f32 	%f92, %f90, %f91;
	ld.global.nc.f32 	%f93, [%rd8+184];
	max.f32 	%f94, %f92, %f93;
	ld.global.nc.f32 	%f95, [%rd8+188];
	max.f32 	%f96, %f94, %f95;
	ld.global.nc.f32 	%f97, [%rd8+192];
	max.f32 	%f98, %f96, %f97;
	ld.global.nc.f32 	%f99, [%rd8+196];
	max.f32 	%f100, %f98, %f99;
	ld.global.nc.f32 	%f101, [%rd8+200];
	max.f32 	%f102, %f100, %f101;
	ld.global.nc.f32 	%f103, [%rd8+204];
	max.f32 	%f104, %f102, %f103;
	ld.global.nc.f32 	%f105, [%rd8+208];
	max.f32 	%f106, %f104, %f105;
	ld.global.nc.f32 	%f107, [%rd8+212];
	max.f32 	%f108, %f106, %f107;
	ld.global.nc.f32 	%f109, [%rd8+216];
	max.f32 	%f110, %f108, %f109;
	ld.global.nc.f32 	%f111, [%rd8+220];
	max.f32 	%f112, %f110, %f111;
	ld.global.nc.f32 	%f113, [%rd8+224];
	max.f32 	%f114, %f112, %f113;
	ld.global.nc.f32 	%f115, [%rd8+228];
	max.f32 	%f116, %f114, %f115;
	ld.global.nc.f32 	%f117, [%rd8+232];
	max.f32 	%f118, %f116, %f117;
	ld.global.nc.f32 	%f119, [%rd8+236];
	max.f32 	%f120, %f118, %f119;
	ld.global.nc.f32 	%f121, [%rd8+240];
	max.f32 	%f122, %f120, %f121;
	ld.global.nc.f32 	%f123, [%rd8+244];
	max.f32 	%f124, %f122, %f123;
	ld.global.nc.f32 	%f125, [%rd8+248];
	max.f32 	%f126, %f124, %f125;
	ld.global.nc.f32 	%f127, [%rd8+252];
	max.f32 	%f128, %f126, %f127;
	st.global.f32 	[%rd6], %f128;
	ret;

}


// ===== COMPILED SASS (sm_100) =====

	.target	sm_100

	.elftype	@"ET_EXEC"


//--------------------- .note.nv.tkinfo           --------------------------
	.section	.note.nv.tkinfo,"",@"SHT_NOTE"
	.sectionflags	@"SHF_NOTE_NV_TKINFO"
	.tkinfo
        /*0018*/ 	.word	0x00000002
        /*0030*/ 	.string	""
        /*0030*/ 	.string	"ptxas"
        /*0030*/ 	.string	"Cuda compilation tools, release 13.0, V13.0.88"
        /*0030*/ 	.string	"Build cuda_13.0.r13.0/compiler.36424714_0"
        /*0030*/ 	.string	"-arch sm_100 -m 64 "



//--------------------- .note.nv.cuinfo           --------------------------
	.section	.note.nv.cuinfo,"",@"SHT_NOTE"
	.sectionflags	@"SHF_NOTE_NV_CUINFO"
        /*0018*/ 	.short	0x0002
        /*001a*/ 	.short	0x0064
        /*001c*/ 	.short	0x0082
	.zero		2


//--------------------- .nv.info                  --------------------------
	.section	.nv.info,"",@"SHT_CUDA_INFO"
	.align	4


	//----- nvinfo : EIATTR_REGCOUNT
	.align		4
        /*0000*/ 	.byte	0x04, 0x2f
        /*0002*/ 	.short	(.L_1 - .L_0)
	.align		4
.L_0:
        /*0004*/ 	.word	index@(default_function_kernel)
        /*0008*/ 	.word	0x0000003d


	//----- nvinfo : EIATTR_FRAME_SIZE
	.align		4
.L_1:
        /*000c*/ 	.byte	0x04, 0x11
        /*000e*/ 	.short	(.L_3 - .L_2)
	.align		4
.L_2:
        /*0010*/ 	.word	index@(default_function_kernel)
        /*0014*/ 	.word	0x00000000


	//----- nvinfo : EIATTR_MIN_STACK_SIZE
	.align		4
.L_3:
        /*0018*/ 	.byte	0x04, 0x12
        /*001a*/ 	.short	(.L_5 - .L_4)
	.align		4
.L_4:
        /*001c*/ 	.word	index@(default_function_kernel)
        /*0020*/ 	.word	0x00000000
.L_5:


//--------------------- .nv.compat                --------------------------
	.section	.nv.compat,"",@"SHT_CUDA_COMPAT_INFO"
	.align	4
        /*0000*/ 	.byte	0x02, 0x09, 0x00, 0x00, 0x02, 0x02, 0x01, 0x00, 0x02, 0x05, 0x05, 0x00, 0x03, 0x07, 0x01, 0x01
        /*0010*/ 	.byte	0x02, 0x03, 0x00, 0x00, 0x02, 0x06, 0x01, 0x00, 0x04, 0x0b, 0x08, 0x00, 0x09, 0x00, 0x00, 0x00
        /*0020*/ 	.byte	0x00, 0x00, 0x00, 0x00


//--------------------- .nv.info.default_function_kernel --------------------------
	.section	.nv.info.default_function_kernel,"",@"SHT_CUDA_INFO"
	.sectionflags	@""
	.align	4


	//----- nvinfo : EIATTR_CUDA_API_VERSION
	.align		4
        /*0000*/ 	.byte	0x04, 0x37
        /*0002*/ 	.short	(.L_7 - .L_6)
.L_6:
        /*0004*/ 	.word	0x00000082


	//----- nvinfo : EIATTR_KPARAM_INFO
	.align		4
.L_7:
        /*0008*/ 	.byte	0x04, 0x17
        /*000a*/ 	.short	(.L_9 - .L_8)
.L_8:
        /*000c*/ 	.word	0x00000000
        /*0010*/ 	.short	0x0001
        /*0012*/ 	.short	0x0008
        /*0014*/ 	.byte	0x00, 0xf5, 0x21, 0x00


	//----- nvinfo : EIATTR_KPARAM_INFO
	.align		4
.L_9:
        /*0018*/ 	.byte	0x04, 0x17
        /*001a*/ 	.short	(.L_11 - .L_10)
.L_10:
        /*001c*/ 	.word	0x00000000
        /*0020*/ 	.short	0x0000
        /*0022*/ 	.short	0x0000
        /*0024*/ 	.byte	0x00, 0xf5, 0x21, 0x00


	//----- nvinfo : EIATTR_SPARSE_MMA_MASK
	.align		4
.L_11:
        /*0028*/ 	.byte	0x03, 0x50
        /*002a*/ 	.short	0x0000


	//----- nvinfo : EIATTR_MAXREG_COUNT
	.align		4
        /*002c*/ 	.byte	0x03, 0x1b
        /*002e*/ 	.short	0x00ff


	//----- nvinfo : EIATTR_MERCURY_ISA_VERSION
	.align		4
        /*0030*/ 	.byte	0x03, 0x5f
        /*0032*/ 	.short	0x0101


	//----- nvinfo : EIATTR_VRC_CTA_INIT_COUNT
	.align		4
        /*0034*/ 	.byte	0x02, 0x4a
	.zero		1
	.zero		1


	//----- nvinfo : EIATTR_EXIT_INSTR_OFFSETS
	.align		4
        /*0038*/ 	.byte	0x04, 0x1c
        /*003a*/ 	.short	(.L_13 - .L_12)


	//   ....[0]....
.L_12:
        /*003c*/ 	.word	0x000006e0


	//----- nvinfo : EIATTR_MAX_THREADS
	.align		4
.L_13:
        /*0040*/ 	.byte	0x04, 0x05
        /*0042*/ 	.short	(.L_15 - .L_14)
.L_14:
        /*0044*/ 	.word	0x00000002
        /*0048*/ 	.word	0x00000001
        /*004c*/ 	.word	0x00000001


	//----- nvinfo : EIATTR_CBANK_PARAM_SIZE
	.align		4
.L_15:
        /*0050*/ 	.byte	0x03, 0x19
        /*0052*/ 	.short	0x0010


	//----- nvinfo : EIATTR_PARAM_CBANK
	.align		4
        /*0054*/ 	.byte	0x04, 0x0a
        /*0056*/ 	.short	(.L_17 - .L_16)
	.align		4
.L_16:
        /*0058*/ 	.word	index@(.nv.constant0.default_function_kernel)
        /*005c*/ 	.short	0x0380
        /*005e*/ 	.short	0x0010


	//----- nvinfo : EIATTR_SW_WAR
	.align		4
.L_17:
        /*0060*/ 	.byte	0x04, 0x36
        /*0062*/ 	.short	(.L_19 - .L_18)
.L_18:
        /*0064*/ 	.word	0x00000008
.L_19:


//--------------------- .nv.callgraph             --------------------------
	.section	.nv.callgraph,"",@"SHT_CUDA_CALLGRAPH"
	.align	4
	.sectionentsize	8
	.align		4
        /*0000*/ 	.word	0x00000000
	.align		4
        /*0004*/ 	.word	0xffffffff
	.align		4
        /*0008*/ 	.word	0x00000000
	.align		4
        /*000c*/ 	.word	0xfffffffe
	.align		4
        /*0010*/ 	.word	0x00000000
	.align		4
        /*0014*/ 	.word	0xfffffffd
	.align		4
        /*0018*/ 	.word	0x00000000
	.align		4
        /*001c*/ 	.word	0xfffffffc


//--------------------- .text.default_function_kernel --------------------------
	.section	.text.default_function_kernel,"ax",@progbits
	.align	128
        .global         default_function_kernel
        .type           default_function_kernel,@function
        .size           default_function_kernel,(.L_x_1 - default_function_kernel)
        .other          default_function_kernel,@"STO_CUDA_ENTRY STV_DEFAULT"
default_function_kernel:
.text.default_function_kernel:
[----:B------:R-:W-:Y:S01]  /*0000*/  LDC R1, c[0x0][0x37c] ;  /* 0x0000df00ff017b82 */ /* 0x000fe20000000800 */
[----:B------:R-:W0:Y:S07]  /*0010*/  S2R R0, SR_TID.X ;  /* 0x0000000000007919 */ /* 0x000e2e0000002100 */
[----:B------:R-:W1:Y:S01]  /*0020*/  S2UR UR4, SR_CTAID.X ;  /* 0x00000000000479c3 */ /* 0x000e620000002500 */
[----:B------:R-:W2:Y:S07]  /*0030*/  LDCU.64 UR6, c[0x0][0x358] ;  /* 0x00006b00ff0677ac */ /* 0x000eae0008000a00 */
[----:B------:R-:W3:Y:S01]  /*0040*/  LDC.64 R2, c[0x0][0x388] ;  /* 0x0000e200ff027b82 */ /* 0x000ee20000000a00 */
[----:B-1----:R-:W-:Y:S01]  /*0050*/  USHF.L.U32 UR5, UR4, 0x7, URZ ;  /* 0x0000000704057899 */ /* 0x002fe200080006ff */
[----:B0-----:R-:W-:-:S05]  /*0060*/  IMAD.SHL.U32 R4, R0, 0x40, RZ ;  /* 0x0000004000047824 */ /* 0x001fca00078e00ff */
[----:B------:R-:W-:-:S05]  /*0070*/  LOP3.LUT R5, R4, UR5, RZ, 0xfc, !PT ;  /* 0x0000000504057c12 */ /* 0x000fca000f8efcff */
[----:B---3--:R-:W-:-:S05]  /*0080*/  IMAD.WIDE.U32 R2, R5, 0x4, R2 ;  /* 0x0000000405027825 */ /* 0x008fca00078e0002 */
[----:B--2---:R-:W2:Y:S04]  /*0090*/  LDG.E.CONSTANT R4, desc[UR6][R2.64] ;  /* 0x0000000602047981 */ /* 0x004ea8000c1e9900 */
[----:B------:R-:W2:Y:S04]  /*00a0*/  LDG.E.CONSTANT R5, desc[UR6][R2.64+0x4] ;  /* 0x0000040602057981 */ /* 0x000ea8000c1e9900 */
[----:B------:R-:W3:Y:S04]  /*00b0*/  LDG.E.CONSTANT R7, desc[UR6][R2.64+0x8] ;  /* 0x0000080602077981 */ /* 0x000ee8000c1e9900 */
[----:B------:R-:W3:Y:S04]  /*00c0*/  LDG.E.CONSTANT R6, desc[UR6][R2.64+0xc] ;  /* 0x00000c0602067981 */ /* 0x000ee8000c1e9900 */
[----:B------:R-:W4:Y:S04]  /*00d0*/  LDG.E.CONSTANT R55, desc[UR6][R2.64+0x10] ;  /* 0x0000100602377981 */ /* 0x000f28000c1e9900 */
[----:B------:R-:W4:Y:S04]  /*00e0*/  LDG.E.CONSTANT R54, desc[UR6][R2.64+0x14] ;  /* 0x0000140602367981 */ /* 0x000f28000c1e9900 */
[----:B------:R-:W5:Y:S04]  /*00f0*/  LDG.E.CONSTANT R53, desc[UR6][R2.64+0x18] ;  /* 0x0000180602357981 */ /* 0x000f68000c1e9900 */
        /* <DEDUP_REMOVED lines=46> */
[----:B------:R-:W5:Y:S01]  /*03e0*/  LDG.E.CONSTANT R56, desc[UR6][R2.64+0xec] ;  /* 0x0000ec0602387981 */ /* 0x000f62000c1e9900 */
[----:B--2---:R-:W-:-:S03]  /*03f0*/  FMNMX3 R4, R4, -3.40282306073709652508e+38, R5, !PT ;  /* 0xff7ffffd04047876 */ /* 0x004fc60007800005 */
[----:B------:R-:W2:Y:S01]  /*0400*/  LDG.E.CONSTANT R5, desc[UR6][R2.64+0xd8] ;  /* 0x0000d80602057981 */ /* 0x000ea2000c1e9900 */
[----:B---3--:R-:W-:-:S03]  /*0410*/  FMNMX3 R4, R4, R7, R6, !PT ;  /* 0x0000000704047276 */ /* 0x008fc60007800006 */
[----:B------:R-:W3:Y:S04]  /*0420*/  LDG.E.CONSTANT R6, desc[UR6][R2.64+0xd0] ;  /* 0x0000d00602067981 */ /* 0x000ee8000c1e9900 */
[----:B------:R-:W3:Y:S01]  /*0430*/  LDG.E.CONSTANT R7, desc[UR6][R2.64+0xd4] ;  /* 0x0000d40602077981 */ /* 0x000ee2000c1e9900 */
[----:B----4-:R-:W-:-:S03]  /*0440*/  FMNMX3 R54, R4, R55, R54, !PT ;  /* 0x0000003704367276 */ /* 0x010fc60007800036 */
[----:B------:R-:W2:Y:S04]  /*0450*/  LDG.E.CONSTANT R4, desc[UR6][R2.64+0xdc] ;  /* 0x0000dc0602047981 */ /* 0x000ea8000c1e9900 */
[----:B------:R-:W4:Y:S01]  /*0460*/  LDG.E.CONSTANT R55, desc[UR6][R2.64+0xf0] ;  /* 0x0000f00602377981 */ /* 0x000f22000c1e9900 */
[----:B-----5:R-:W-:-:S03]  /*0470*/  FMNMX3 R54, R54, R53, R52, !PT ;  /* 0x0000003536367276 */ /* 0x020fc60007800034 */
[----:B------:R-:W5:Y:S04]  /*0480*/  LDG.E.CONSTANT R52, desc[UR6][R2.64+0xe0] ;  /* 0x0000e00602347981 */ /* 0x000f68000c1e9900 */
[----:B------:R-:W5:Y:S01]  /*0490*/  LDG.E.CONSTANT R53, desc[UR6][R2.64+0xe4] ;  /* 0x0000e40602357981 */ /* 0x000f62000c1e9900 */
[----:B------:R-:W-:-:S03]  /*04a0*/  FMNMX3 R58, R54, R8, R51, !PT ;  /* 0x00000008363a7276 */ /* 0x000fc60007800033 */
[----:B------:R-:W4:Y:S04]  /*04b0*/  LDG.E.CONSTANT R54, desc[UR6][R2.64+0xf4] ;  /* 0x0000f40602367981 */ /* 0x000f28000c1e9900 */
[----:B------:R-:W4:Y:S04]  /*04c0*/  LDG.E.CONSTANT R8, desc[UR6][R2.64+0xf8] ;  /* 0x0000f80602087981 */ /* 0x000f28000c1e9900 */
[----:B------:R0:W4:Y:S01]  /*04d0*/  LDG.E.CONSTANT R51, desc[UR6][R2.64+0xfc] ;  /* 0x0000fc0602337981 */ /* 0x000122000c1e9900 */
[----:B------:R-:W-:-:S04]  /*04e0*/  FMNMX3 R9, R58, R9, R10, !PT ;  /* 0x000000093a097276 */ /* 0x000fc8000780000a */
[----:B------:R-:W-:Y:S01]  /*04f0*/  FMNMX3 R9, R9, R11, R12, !PT ;  /* 0x0000000b09097276 */ /* 0x000fe2000780000c */
[----:B0-----:R-:W0:Y:S03]  /*0500*/  LDC.64 R2, c[0x0][0x380] ;  /* 0x0000e000ff027b82 */ /* 0x001e260000000a00 */
[----:B------:R-:W-:-:S04]  /*0510*/  FMNMX3 R9, R9, R13, R14, !PT ;  /* 0x0000000d09097276 */ /* 0x000fc8000780000e */
        /* <DEDUP_REMOVED lines=17> */
[----:B------:R-:W-:Y:S01]  /*0630*/  FMNMX3 R9, R9, R49, R50, !PT ;  /* 0x0000003109097276 */ /* 0x000fe20007800032 */
[----:B------:R-:W-:-:S03]  /*0640*/  USHF.L.U32 UR4, UR4, 0x1, URZ ;  /* 0x0000000104047899 */ /* 0x000fc600080006ff */
[----:B---3--:R-:W-:-:S04]  /*0650*/  FMNMX3 R6, R9, R6, R7, !PT ;  /* 0x0000000609067276 */ /* 0x008fc80007800007 */
[----:B--2---:R-:W-:Y:S02]  /*0660*/  FMNMX3 R4, R6, R5, R4, !PT ;  /* 0x0000000506047276 */ /* 0x004fe40007800004 */
[----:B------:R-:W-:Y:S02]  /*0670*/  LOP3.LUT R5, R0, UR4, RZ, 0xfc, !PT ;  /* 0x0000000400057c12 */ /* 0x000fe4000f8efcff */
[----:B-----5:R-:W-:-:S04]  /*0680*/  FMNMX3 R4, R4, R52, R53, !PT ;  /* 0x0000003404047276 */ /* 0x020fc80007800035 */
[----:B------:R-:W-:-:S04]  /*0690*/  FMNMX3 R4, R4, R57, R56, !PT ;  /* 0x0000003904047276 */ /* 0x000fc80007800038 */
[----:B----4-:R-:W-:Y:S01]  /*06a0*/  FMNMX3 R4, R4, R55, R54, !PT ;  /* 0x0000003704047276 */ /* 0x010fe20007800036 */
[----:B0-----:R-:W-:-:S03]  /*06b0*/  IMAD.WIDE.U32 R2, R5, 0x4, R2 ;  /* 0x0000000405027825 */ /* 0x001fc600078e0002 */
[----:B------:R-:W-:-:S05]  /*06c0*/  FMNMX3 R51, R4, R8, R51, !PT ;  /* 0x0000000804337276 */ /* 0x000fca0007800033 */
[----:B------:R-:W-:Y:S01]  /*06d0*/  STG.E desc[UR6][R2.64], R51 ;  /* 0x0000003302007986 */ /* 0x000fe2000c101906 */
[----:B------:R-:W-:Y:S05]  /*06e0*/  EXIT ;  /* 0x000000000000794d */ /* 0x000fea0003800000 */
.L_x_0:
[----:B------:R-:W-:-:S00]  /*06f0*/  BRA `(.L_x_0) ;  /* 0xfffffffc00fc7947 */ /* 0x000fc0000383ffff */
[----:B------:R-:W-:-:S00]  /*0700*/  NOP ;  /* 0x0000000000007918 */ /* 0x000fc00000000000 */
[----:B------:R-:W-:-:S00]  /*0710*/  NOP ;  /* 0x0000000000007918 */ /* 0x000fc00000000000 */
[----:B------:R-:W-:-:S00]  /*0720*/  NOP ;  /* 0x0000000000007918 */ /* 0x000fc00000000000 */
[----:B------:R-:W-:-:S00]  /*0730*/  NOP ;  /* 0x0000000000007918 */ /* 0x000fc00000000000 */
[----:B------:R-:W-:-:S00]  /*0740*/  NOP ;  /* 0x0000000000007918 */ /* 0x000fc00000000000 */
[----:B------:R-:W-:-:S00]  /*0750*/  NOP ;  /* 0x0000000000007918 */ /* 0x000fc00000000000 */
[----:B------:R-:W-:-:S00]  /*0760*/  NOP ;  /* 0x0000000000007918 */ /* 0x000fc00000000000 */
[----:B------:R-:W-:-:S00]  /*0770*/  NOP ;  /* 0x0000000000007918 */ /* 0x000fc00000000000 */
.L_x_1:


//--------------------- .nv.shared.reserved.0     --------------------------
	.section	.nv.shared.reserved.0,"aw",@nobits
	.weak		__nv_reservedSMEM_offset_0_alias
	.size		__nv_reservedSMEM_offset_0_alias, 0, 64
	.other		__nv_reservedSMEM_offset_0_alias,@"STO_CUDA_RESERVED_SHARED STV_DEFAULT"
__nv_reservedSMEM_offset_0_alias:
	.zero		0
	.zero		64


//--------------------- .nv.constant0.default_function_kernel --------------------------
	.section	.nv.constant0.default_function_kernel,"a",@progbits
	.sectionflags	@""
	.align	4
.nv.constant0.default_function_kernel:
	.zero		912


//--------------------- SYMBOLS --------------------------

	.type		.nv.reservedSmem.offset0,@object
	.size		.nv.reservedSmem.offset0,0x4
